	.headerflags	@"EF_CUDA_TEXMODE_UNIFIED EF_CUDA_64BIT_ADDRESS EF_CUDA_ACCELERATORS EF_CUDA_SM90 EF_CUDA_VIRTUAL_SM(EF_CUDA_SM90)"
	.elftype	@"ET_EXEC"


//--------------------- .nv.info                  --------------------------
	.section	.nv.info,"",@"SHT_CUDA_INFO"
	.align	4


	//----- nvinfo : EIATTR_REGCOUNT
	.align		4
        /*0000*/ 	.byte	0x04, 0x2f
        /*0002*/ 	.short	(.L_1 - .L_0)
	.align		4
.L_0:
        /*0004*/ 	.word	index@(triton_per_fused__softmax_9)
        /*0008*/ 	.word	0x00000020


	//----- nvinfo : EIATTR_MIN_STACK_SIZE
	.align		4
.L_1:
        /*000c*/ 	.byte	0x04, 0x12
        /*000e*/ 	.short	(.L_3 - .L_2)
	.align		4
.L_2:
        /*0010*/ 	.word	index@(triton_per_fused__softmax_9)
        /*0014*/ 	.word	0x00000000


	//----- nvinfo : EIATTR_FRAME_SIZE
	.align		4
.L_3:
        /*0018*/ 	.byte	0x04, 0x11
        /*001a*/ 	.short	(.L_5 - .L_4)
	.align		4
.L_4:
        /*001c*/ 	.word	index@(triton_per_fused__softmax_9)
        /*0020*/ 	.word	0x00000000


	//----- nvinfo : EIATTR_MIN_STACK_SIZE
	.align		4
.L_5:
        /*0024*/ 	.byte	0x04, 0x12
        /*0026*/ 	.short	(.L_7 - .L_6)
	.align		4
.L_6:
        /*0028*/ 	.word	index@(triton_per_fused__softmax_9)
        /*002c*/ 	.word	0x00000000
.L_7:


//--------------------- .nv.info.triton_per_fused__softmax_9 --------------------------
	.section	.nv.info.triton_per_fused__softmax_9,"",@"SHT_CUDA_INFO"
	.sectionflags	@""
	.align	4


	//----- nvinfo : EIATTR_CUDA_API_VERSION
	.align		4
        /*0000*/ 	.byte	0x04, 0x37
        /*0002*/ 	.short	(.L_9 - .L_8)
.L_8:
        /*0004*/ 	.word	0x0000007c


	//----- nvinfo : EIATTR_KPARAM_INFO
	.align		4
.L_9:
        /*0008*/ 	.byte	0x04, 0x17
        /*000a*/ 	.short	(.L_11 - .L_10)
.L_10:
        /*000c*/ 	.word	0x00000000
        /*0010*/ 	.short	0x0003
        /*0012*/ 	.short	0x0014
        /*0014*/ 	.byte	0x00, 0xf0, 0x11, 0x00


	//----- nvinfo : EIATTR_KPARAM_INFO
	.align		4
.L_11:
        /*0018*/ 	.byte	0x04, 0x17
        /*001a*/ 	.short	(.L_13 - .L_12)
.L_12:
        /*001c*/ 	.word	0x00000000
        /*0020*/ 	.short	0x0002
        /*0022*/ 	.short	0x0010
        /*0024*/ 	.byte	0x00, 0xf0, 0x11, 0x00


	//----- nvinfo : EIATTR_KPARAM_INFO
	.align		4
.L_13:
        /*0028*/ 	.byte	0x04, 0x17
        /*002a*/ 	.short	(.L_15 - .L_14)
.L_14:
        /*002c*/ 	.word	0x00000000
        /*0030*/ 	.short	0x0001
        /*0032*/ 	.short	0x0008
        /*0034*/ 	.byte	0x00, 0xf4, 0x21, 0x00


	//----- nvinfo : EIATTR_KPARAM_INFO
	.align		4
.L_15:
        /*0038*/ 	.byte	0x04, 0x17
        /*003a*/ 	.short	(.L_17 - .L_16)
.L_16:
        /*003c*/ 	.word	0x00000000
        /*0040*/ 	.short	0x0000
        /*0042*/ 	.short	0x0000
        /*0044*/ 	.byte	0x00, 0xf4, 0x21, 0x00


	//----- nvinfo : EIATTR_SPARSE_MMA_MASK
	.align		4
.L_17:
        /*0048*/ 	.byte	0x03, 0x50
        /*004a*/ 	.short	0x0000


	//----- nvinfo : EIATTR_MAXREG_COUNT
	.align		4
        /*004c*/ 	.byte	0x03, 0x1b
        /*004e*/ 	.short	0x00ff


	//----- nvinfo : EIATTR_COOP_GROUP_MASK_REGIDS
	.align		4
        /*0050*/ 	.byte	0x04, 0x29
        /*0052*/ 	.short	(.L_19 - .L_18)


	//   ....[0]....
.L_18:
        /*0054*/ 	.word	0xffffffff


	//   ....[1]....
        /*0058*/ 	.word	0xffffffff


	//   ....[2]....
        /*005c*/ 	.word	0xffffffff


	//   ....[3]....
        /*0060*/ 	.word	0xffffffff


	//   ....[4]....
        /*0064*/ 	.word	0xffffffff


	//   ....[5]....
        /*0068*/ 	.word	0xffffffff


	//   ....[6]....
        /*006c*/ 	.word	0xffffffff


	//   ....[7]....
        /*0070*/ 	.word	0xffffffff


	//   ....[8]....
        /*0074*/ 	.word	0xffffffff


	//   ....[9]....
        /*0078*/ 	.word	0xffffffff


	//   ....[10]....
        /*007c*/ 	.word	0xffffffff


	//   ....[11]....
        /*0080*/ 	.word	0xffffffff


	//   ....[12]....
        /*0084*/ 	.word	0xffffffff


	//   ....[13]....
        /*0088*/ 	.word	0xffffffff


	//   ....[14]....
        /*008c*/ 	.word	0xffffffff


	//   ....[15]....
        /*0090*/ 	.word	0xffffffff


	//   ....[16]....
        /*0094*/ 	.word	0xffffffff


	//   ....[17]....
        /*0098*/ 	.word	0xffffffff


	//   ....[18]....
        /*009c*/ 	.word	0xffffffff


	//   ....[19]....
        /*00a0*/ 	.word	0xffffffff


	//   ....[20]....
        /*00a4*/ 	.word	0xffffffff


	//   ....[21]....
        /*00a8*/ 	.word	0xffffffff


	//   ....[22]....
        /*00ac*/ 	.word	0xffffffff


	//   ....[23]....
        /*00b0*/ 	.word	0xffffffff


	//   ....[24]....
        /*00b4*/ 	.word	0xffffffff


	//   ....[25]....
        /*00b8*/ 	.word	0xffffffff


	//   ....[26]....
        /*00bc*/ 	.word	0xffffffff


	//   ....[27]....
        /*00c0*/ 	.word	0xffffffff


	//   ....[28]....
        /*00c4*/ 	.word	0xffffffff


	//   ....[29]....
        /*00c8*/ 	.word	0xffffffff


	//   ....[30]....
        /*00cc*/ 	.word	0xffffffff


	//   ....[31]....
        /*00d0*/ 	.word	0xffffffff


	//   ....[32]....
        /*00d4*/ 	.word	0xffffffff


	//   ....[33]....
        /*00d8*/ 	.word	0xffffffff


	//   ....[34]....
        /*00dc*/ 	.word	0xffffffff


	//   ....[35]....
        /*00e0*/ 	.word	0xffffffff


	//   ....[36]....
        /*00e4*/ 	.word	0xffffffff


	//   ....[37]....
        /*00e8*/ 	.word	0xffffffff


	//   ....[38]....
        /*00ec*/ 	.word	0xffffffff


	//   ....[39]....
        /*00f0*/ 	.word	0xffffffff


	//----- nvinfo : EIATTR_COOP_GROUP_INSTR_OFFSETS
	.align		4
.L_19:
        /*00f4*/ 	.byte	0x04, 0x28
        /*00f6*/ 	.short	(.L_21 - .L_20)


	//   ....[0]....
.L_20:
        /*00f8*/ 	.word	0x00000250


	//   ....[1]....
        /*00fc*/ 	.word	0x00000290


	//   ....[2]....
        /*0100*/ 	.word	0x000002d0


	//   ....[3]....
        /*0104*/ 	.word	0x00000300


	//   ....[4]....
        /*0108*/ 	.word	0x00000340


	//   ....[5]....
        /*010c*/ 	.word	0x00000380


	//   ....[6]....
        /*0110*/ 	.word	0x000003b0


	//   ....[7]....
        /*0114*/ 	.word	0x000003f0


	//   ....[8]....
        /*0118*/ 	.word	0x00000440


	//   ....[9]....
        /*011c*/ 	.word	0x00000480


	//   ....[10]....
        /*0120*/ 	.word	0x000004c0


	//   ....[11]....
        /*0124*/ 	.word	0x000004f0


	//   ....[12]....
        /*0128*/ 	.word	0x00000540


	//   ....[13]....
        /*012c*/ 	.word	0x00000580


	//   ....[14]....
        /*0130*/ 	.word	0x000005c0


	//   ....[15]....
        /*0134*/ 	.word	0x000005f0


	//   ....[16]....
        /*0138*/ 	.word	0x00000640


	//   ....[17]....
        /*013c*/ 	.word	0x00000680


	//   ....[18]....
        /*0140*/ 	.word	0x000006c0


	//   ....[19]....
        /*0144*/ 	.word	0x000006f0


	//   ....[20]....
        /*0148*/ 	.word	0x00000930


	//   ....[21]....
        /*014c*/ 	.word	0x00000980


	//   ....[22]....
        /*0150*/ 	.word	0x000009a0


	//   ....[23]....
        /*0154*/ 	.word	0x000009e0


	//   ....[24]....
        /*0158*/ 	.word	0x000009f0


	//   ....[25]....
        /*015c*/ 	.word	0x00000a10


	//   ....[26]....
        /*0160*/ 	.word	0x00000a30


	//   ....[27]....
        /*0164*/ 	.word	0x00000a60


	//   ....[28]....
        /*0168*/ 	.word	0x00000a70


	//   ....[29]....
        /*016c*/ 	.word	0x00000a90


	//   ....[30]....
        /*0170*/ 	.word	0x00000ab0


	//   ....[31]....
        /*0174*/ 	.word	0x00000ae0


	//   ....[32]....
        /*0178*/ 	.word	0x00000af0


	//   ....[33]....
        /*017c*/ 	.word	0x00000b10


	//   ....[34]....
        /*0180*/ 	.word	0x00000b30


	//   ....[35]....
        /*0184*/ 	.word	0x00000b70


	//   ....[36]....
        /*0188*/ 	.word	0x00000b90


	//   ....[37]....
        /*018c*/ 	.word	0x00000bc0


	//   ....[38]....
        /*0190*/ 	.word	0x00000c00


	//   ....[39]....
        /*0194*/ 	.word	0x00000c80


	//----- nvinfo : EIATTR_EXIT_INSTR_OFFSETS
	.align		4
.L_21:
        /*0198*/ 	.byte	0x04, 0x1c
        /*019a*/ 	.short	(.L_23 - .L_22)


	//   ....[0]....
.L_22:
        /*019c*/ 	.word	0x00001060


	//   ....[1]....
        /*01a0*/ 	.word	0x00001080


	//----- nvinfo : EIATTR_REQNTID
	.align		4
.L_23:
        /*01a4*/ 	.byte	0x04, 0x10
        /*01a6*/ 	.short	(.L_25 - .L_24)
.L_24:
        /*01a8*/ 	.word	0x00000100
        /*01ac*/ 	.word	0x00000001
        /*01b0*/ 	.word	0x00000001


	//----- nvinfo : EIATTR_CBANK_PARAM_SIZE
	.align		4
.L_25:
        /*01b4*/ 	.byte	0x03, 0x19
        /*01b6*/ 	.short	0x0018


	//----- nvinfo : EIATTR_PARAM_CBANK
	.align		4
        /*01b8*/ 	.byte	0x04, 0x0a
        /*01ba*/ 	.short	(.L_27 - .L_26)
	.align		4
.L_26:
        /*01bc*/ 	.word	index@(.nv.constant0.triton_per_fused__softmax_9)
        /*01c0*/ 	.short	0x0210
        /*01c2*/ 	.short	0x0018


	//----- nvinfo : EIATTR_SW_WAR
	.align		4
.L_27:
        /*01c4*/ 	.byte	0x04, 0x36
        /*01c6*/ 	.short	(.L_29 - .L_28)
.L_28:
        /*01c8*/ 	.word	0x00000008
.L_29:


//--------------------- .nv.callgraph             --------------------------
	.section	.nv.callgraph,"",@"SHT_CUDA_CALLGRAPH"
	.align	4
	.sectionentsize	8
	.align		4
        /*0000*/ 	.word	0x00000000
	.align		4
        /*0004*/ 	.word	0xffffffff
	.align		4
        /*0008*/ 	.word	0x00000000
	.align		4
        /*000c*/ 	.word	0xfffffffe
	.align		4
        /*0010*/ 	.word	0x00000000
	.align		4
        /*0014*/ 	.word	0xfffffffd
	.align		4
        /*0018*/ 	.word	0x00000000
	.align		4
        /*001c*/ 	.word	0xfffffffc


//--------------------- .text.triton_per_fused__softmax_9 --------------------------
	.section	.text.triton_per_fused__softmax_9,"ax",@progbits
	.align	128
        .global         triton_per_fused__softmax_9
        .type           triton_per_fused__softmax_9,@function
        .size           triton_per_fused__softmax_9,(.L_x_1 - triton_per_fused__softmax_9)
        .other          triton_per_fused__softmax_9,@"STO_CUDA_ENTRY STV_DEFAULT"
triton_per_fused__softmax_9:
.text.triton_per_fused__softmax_9:
[----:B------:R-:W0:Y:S02]  /*0000*/  LDC R1, c[0x0][0x28] ;  /* 0x00000a00ff017b82 */ /* 0x000e240000000800 */
[----:B------:R-:W1:Y:S01]  /*0010*/  S2R R13, SR_TID.X ;  /* 0x00000000000d7919 */ /* 0x000e620000002100 */
[----:B------:R-:W2:Y:S01]  /*0020*/  S2UR UR4, SR_CTAID.X ;  /* 0x00000000000479c3 */ /* 0x000ea20000002500 */
[----:B------:R-:W-:-:S07]  /*0030*/  IMAD.MOV.U32 R0, RZ, RZ, RZ ;  /* 0x000000ffff007224 */ /* 0x000fce00078e00ff */
[----:B------:R-:W3:Y:S01]  /*0040*/  LDC.64 R10, c[0x0][0x210] ;  /* 0x00008400ff0a7b82 */ /* 0x000ee20000000a00 */
[----:B--2---:R-:W-:Y:S01]  /*0050*/  USHF.L.U32 UR4, UR4, 0x5, URZ ;  /* 0x0000000504047899 */ /* 0x004fe2000800063f */
[----:B-1----:R-:W-:Y:S02]  /*0060*/  SHF.R.U32.HI R2, RZ, 0x5, R13 ;  /* 0x00000005ff027819 */ /* 0x002fe4000001160d */
[----:B------:R-:W-:Y:S02]  /*0070*/  LOP3.LUT R13, R13, 0x1f, RZ, 0xc0, !PT ;  /* 0x0000001f0d0d7812 */ /* 0x000fe400078ec0ff */
[----:B------:R-:W-:Y:S02]  /*0080*/  SGXT.U32 R2, R2, 0x3 ;  /* 0x000000030202781a */ /* 0x000fe40000000000 */
[----:B------:R-:W-:Y:S02]  /*0090*/  ISETP.GE.U32.AND P0, PT, R13, 0x11, PT ;  /* 0x000000110d00780c */ /* 0x000fe40003f06070 */
[----:B------:R-:W-:Y:S01]  /*00a0*/  LOP3.LUT R3, R2, UR4, RZ, 0xfc, !PT ;  /* 0x0000000402037c12 */ /* 0x000fe2000f8efcff */
[----:B------:R-:W-:-:S03]  /*00b0*/  ULDC.64 UR4, c[0x0][0x208] ;  /* 0x0000820000047ab9 */ /* 0x000fc60000000a00 */
[C---:B------:R-:W-:Y:S01]  /*00c0*/  ISETP.LT.AND P3, PT, R3.reuse, 0x330, !P0 ;  /* 0x000003300300780c */ /* 0x040fe20004761270 */
[C---:B------:R-:W-:Y:S01]  /*00d0*/  IMAD R19, R3.reuse, 0x11, R13 ;  /* 0x0000001103137824 */ /* 0x040fe200078e020d */
[C---:B------:R-:W-:Y:S02]  /*00e0*/  LOP3.LUT R7, R3.reuse, 0x8, RZ, 0xfc, !PT ;  /* 0x0000000803077812 */ /* 0x040fe400078efcff */
[----:B------:R-:W-:Y:S01]  /*00f0*/  LOP3.LUT R9, R3, 0x10, RZ, 0xfc, !PT ;  /* 0x0000001003097812 */ /* 0x000fe200078efcff */
[----:B---3--:R-:W-:Y:S01]  /*0100*/  IMAD.WIDE R14, R19, 0x4, R10 ;  /* 0x00000004130e7825 */ /* 0x008fe200078e020a */
[----:B------:R-:W-:Y:S02]  /*0110*/  ISETP.LT.AND P2, PT, R7, 0x330, !P0 ;  /* 0x000003300700780c */ /* 0x000fe40004741270 */
[----:B------:R-:W-:Y:S01]  /*0120*/  ISETP.LT.AND P1, PT, R9, 0x330, !P0 ;  /* 0x000003300900780c */ /* 0x000fe20004721270 */
[----:B------:R-:W-:-:S04]  /*0130*/  VIADD R17, R19, 0x88 ;  /* 0x0000008813117836 */ /* 0x000fc80000000000 */
[----:B------:R-:W2:Y:S01]  /*0140*/  @P3 LDG.E R0, desc[UR4][R14.64] ;  /* 0x000000040e003981 */ /* 0x000ea2000c1e1900 */
[----:B------:R-:W-:Y:S02]  /*0150*/  IMAD.MOV.U32 R2, RZ, RZ, RZ ;  /* 0x000000ffff027224 */ /* 0x000fe400078e00ff */
[----:B------:R-:W-:Y:S01]  /*0160*/  IMAD.WIDE R16, R17, 0x4, R10 ;  /* 0x0000000411107825 */ /* 0x000fe200078e020a */
[----:B------:R-:W-:-:S03]  /*0170*/  LOP3.LUT R5, R3, 0x18, RZ, 0xfc, !PT ;  /* 0x0000001803057812 */ /* 0x000fc600078efcff */
[----:B------:R-:W-:Y:S01]  /*0180*/  VIADD R21, R19, 0x110 ;  /* 0x0000011013157836 */ /* 0x000fe20000000000 */
[----:B------:R-:W3:Y:S01]  /*0190*/  @P2 LDG.E R2, desc[UR4][R16.64] ;  /* 0x0000000410022981 */ /* 0x000ee2000c1e1900 */
[----:B------:R-:W-:Y:S01]  /*01a0*/  IMAD.MOV.U32 R4, RZ, RZ, RZ ;  /* 0x000000ffff047224 */ /* 0x000fe200078e00ff */
[----:B------:R-:W-:Y:S01]  /*01b0*/  ISETP.LT.AND P0, PT, R5, 0x330, !P0 ;  /* 0x000003300500780c */ /* 0x000fe20004701270 */
[----:B------:R-:W-:-:S04]  /*01c0*/  IMAD.WIDE R20, R21, 0x4, R10 ;  /* 0x0000000415147825 */ /* 0x000fc800078e020a */
[----:B------:R-:W-:Y:S01]  /*01d0*/  VIADD R23, R19, 0x198 ;  /* 0x0000019813177836 */ /* 0x000fe20000000000 */
[----:B------:R-:W4:Y:S01]  /*01e0*/  @P1 LDG.E R4, desc[UR4][R20.64] ;  /* 0x0000000414041981 */ /* 0x000f22000c1e1900 */
[----:B------:R-:W-:Y:S02]  /*01f0*/  IMAD.MOV.U32 R8, RZ, RZ, RZ ;  /* 0x000000ffff087224 */ /* 0x000fe400078e00ff */
[----:B------:R-:W-:-:S05]  /*0200*/  IMAD.WIDE R22, R23, 0x4, R10 ;  /* 0x0000000417167825 */ /* 0x000fca00078e020a */
[----:B------:R-:W5:Y:S01]  /*0210*/  @P0 LDG.E R8, desc[UR4][R22.64] ;  /* 0x0000000416080981 */ /* 0x000f62000c1e1900 */
[----:B--2---:R-:W-:-:S04]  /*0220*/  SEL R11, R0, RZ, P3 ;  /* 0x000000ff000b7207 */ /* 0x004fc80001800000 */
[----:B------:R-:W-:Y:S02]  /*0230*/  FSEL R0, R11, -INF , P3 ;  /* 0xff8000000b007808 */ /* 0x000fe40001800000 */
[----:B---3--:R-:W-:-:S03]  /*0240*/  SEL R15, R2, RZ, P2 ;  /* 0x000000ff020f7207 */ /* 0x008fc60001000000 */
[----:B------:R-:W1:Y:S01]  /*0250*/  SHFL.BFLY PT, R25, R0, 0x10, 0x1f ;  /* 0x0e001f0000197f89 */ /* 0x000e6200000e0000 */
[----:B------:R-:W-:Y:S02]  /*0260*/  FSETP.NAN.AND P6, PT, R0, R0, PT ;  /* 0x000000000000720b */ /* 0x000fe40003fc8000 */
[----:B------:R-:W-:Y:S02]  /*0270*/  FSEL R2, R15, -INF , P2 ;  /* 0xff8000000f027808 */ /* 0x000fe40001000000 */
[----:B----4-:R-:W-:-:S03]  /*0280*/  SEL R19, R4, RZ, P1 ;  /* 0x000000ff04137207 */ /* 0x010fc60000800000 */
[----:B------:R-:W2:Y:S01]  /*0290*/  SHFL.BFLY PT, R27, R2, 0x10, 0x1f ;  /* 0x0e001f00021b7f89 */ /* 0x000ea200000e0000 */
[----:B------:R-:W-:Y:S02]  /*02a0*/  FSETP.NAN.AND P4, PT, R2, R2, PT ;  /* 0x000000020200720b */ /* 0x000fe40003f88000 */
[----:B------:R-:W-:Y:S02]  /*02b0*/  FSEL R6, R19, -INF , P1 ;  /* 0xff80000013067808 */ /* 0x000fe40000800000 */
[----:B-----5:R-:W-:-:S03]  /*02c0*/  SEL R17, R8, RZ, P0 ;  /* 0x000000ff08117207 */ /* 0x020fc60000000000 */
[----:B------:R-:W3:Y:S01]  /*02d0*/  SHFL.BFLY PT, R29, R6, 0x10, 0x1f ;  /* 0x0e001f00061d7f89 */ /* 0x000ee200000e0000 */
[----:B------:R-:W-:Y:S02]  /*02e0*/  FSEL R4, R17, -INF , P0 ;  /* 0xff80000011047808 */ /* 0x000fe40000000000 */
[----:B-1----:R-:W-:-:S03]  /*02f0*/  FSETP.GT.AND P5, PT, R0, R25, PT ;  /* 0x000000190000720b */ /* 0x002fc60003fa4000 */
[----:B------:R-:W1:Y:S01]  /*0300*/  SHFL.BFLY PT, R8, R4, 0x10, 0x1f ;  /* 0x0e001f0004087f89 */ /* 0x000e6200000e0000 */
[----:B------:R-:W-:Y:S02]  /*0310*/  @!P6 FSEL R0, R0, R25, P5 ;  /* 0x000000190000e208 */ /* 0x000fe40002800000 */
[----:B------:R-:W-:Y:S02]  /*0320*/  FSETP.NAN.AND P5, PT, R6, R6, PT ;  /* 0x000000060600720b */ /* 0x000fe40003fa8000 */
[CC--:B--2---:R-:W-:Y:S01]  /*0330*/  FSETP.GT.AND P6, PT, R2.reuse, R27.reuse, PT ;  /* 0x0000001b0200720b */ /* 0x0c4fe20003fc4000 */
[----:B------:R-:W2:Y:S03]  /*0340*/  SHFL.BFLY PT, R21, R0, 0x8, 0x1f ;  /* 0x0d001f0000157f89 */ /* 0x000ea600000e0000 */
[----:B------:R-:W-:Y:S02]  /*0350*/  @!P4 FSEL R2, R2, R27, P6 ;  /* 0x0000001b0202c208 */ /* 0x000fe40003000000 */
[----:B------:R-:W-:-:S02]  /*0360*/  FSETP.NAN.AND P4, PT, R4, R4, PT ;  /* 0x000000040400720b */ /* 0x000fc40003f88000 */
[CC--:B---3--:R-:W-:Y:S01]  /*0370*/  FSETP.GT.AND P6, PT, R6.reuse, R29.reuse, PT ;  /* 0x0000001d0600720b */ /* 0x0c8fe20003fc4000 */
[----:B------:R-:W3:Y:S03]  /*0380*/  SHFL.BFLY PT, R23, R2, 0x8, 0x1f ;  /* 0x0d001f0002177f89 */ /* 0x000ee600000e0000 */
[----:B------:R-:W-:Y:S02]  /*0390*/  @!P5 FSEL R6, R6, R29, P6 ;  /* 0x0000001d0606d208 */ /* 0x000fe40003000000 */
[----:B------:R-:W-:-:S03]  /*03a0*/  FSETP.NAN.AND P6, PT, R0, R0, PT ;  /* 0x000000000000720b */ /* 0x000fc60003fc8000 */
[----:B------:R-:W4:Y:S01]  /*03b0*/  SHFL.BFLY PT, R25, R6, 0x8, 0x1f ;  /* 0x0d001f0006197f89 */ /* 0x000f2200000e0000 */
[----:B-1----:R-:W-:-:S04]  /*03c0*/  FSETP.GT.AND P5, PT, R4, R8, PT ;  /* 0x000000080400720b */ /* 0x002fc80003fa4000 */
[----:B------:R-:W-:Y:S02]  /*03d0*/  @!P4 FSEL R4, R4, R8, P5 ;  /* 0x000000080404c208 */ /* 0x000fe40002800000 */
[----:B--2---:R-:W-:-:S03]  /*03e0*/  FSETP.GT.AND P5, PT, R0, R21, PT ;  /* 0x000000150000720b */ /* 0x004fc60003fa4000 */
[----:B------:R-:W1:Y:S01]  /*03f0*/  SHFL.BFLY PT, R27, R4, 0x8, 0x1f ;  /* 0x0d001f00041b7f89 */ /* 0x000e6200000e0000 */
[----:B---3--:R-:W-:-:S09]  /*0400*/  FSETP.GT.AND P4, PT, R2, R23, PT ;  /* 0x000000170200720b */ /* 0x008fd20003f84000 */
[----:B------:R-:W-:Y:S02]  /*0410*/  @!P5 FSEL R0, R0, R21, P6 ;  /* 0x000000150000d208 */ /* 0x000fe40003000000 */
[----:B------:R-:W-:Y:S02]  /*0420*/  FSETP.NAN.AND P6, PT, R2, R2, PT ;  /* 0x000000020200720b */ /* 0x000fe40003fc8000 */
[----:B----4-:R-:W-:Y:S01]  /*0430*/  FSETP.GT.AND P5, PT, R6, R25, PT ;  /* 0x000000190600720b */ /* 0x010fe20003fa4000 */
[----:B------:R-:W2:Y:S01]  /*0440*/  SHFL.BFLY PT, R21, R0, 0x4, 0x1f ;  /* 0x0c801f0000157f89 */ /* 0x000ea200000e0000 */
[----:B------:R-:W-:Y:S02]  /*0450*/  @!P4 FSEL R2, R2, R23, P6 ;  /* 0x000000170202c208 */ /* 0x000fe40003000000 */
[----:B------:R-:W-:Y:S02]  /*0460*/  FSETP.NAN.AND P6, PT, R6, R6, PT ;  /* 0x000000060600720b */ /* 0x000fe40003fc8000 */
[----:B-1----:R-:W-:Y:S01]  /*0470*/  FSETP.GT.AND P4, PT, R4, R27, PT ;  /* 0x0000001b0400720b */ /* 0x002fe20003f84000 */
[----:B------:R-:W1:Y:S06]  /*0480*/  SHFL.BFLY PT, R23, R2, 0x4, 0x1f ;  /* 0x0c801f0002177f89 */ /* 0x000e6c00000e0000 */
[----:B------:R-:W-:-:S02]  /*0490*/  @!P5 FSEL R6, R6, R25, P6 ;  /* 0x000000190606d208 */ /* 0x000fc40003000000 */
[----:B------:R-:W-:Y:S02]  /*04a0*/  FSETP.NAN.AND P5, PT, R4, R4, PT ;  /* 0x000000040400720b */ /* 0x000fe40003fa8000 */
[----:B------:R-:W-:Y:S01]  /*04b0*/  FSETP.NAN.AND P6, PT, R0, R0, PT ;  /* 0x000000000000720b */ /* 0x000fe20003fc8000 */
[----:B------:R-:W3:Y:S01]  /*04c0*/  SHFL.BFLY PT, R25, R6, 0x4, 0x1f ;  /* 0x0c801f0006197f89 */ /* 0x000ee200000e0000 */
[----:B------:R-:W-:Y:S02]  /*04d0*/  @!P4 FSEL R4, R4, R27, P5 ;  /* 0x0000001b0404c208 */ /* 0x000fe40002800000 */
[----:B--2---:R-:W-:-:S03]  /*04e0*/  FSETP.GT.AND P5, PT, R0, R21, PT ;  /* 0x000000150000720b */ /* 0x004fc60003fa4000 */
[----:B------:R-:W2:Y:S01]  /*04f0*/  SHFL.BFLY PT, R27, R4, 0x4, 0x1f ;  /* 0x0c801f00041b7f89 */ /* 0x000ea200000e0000 */
[----:B-1----:R-:W-:-:S09]  /*0500*/  FSETP.GT.AND P4, PT, R2, R23, PT ;  /* 0x000000170200720b */ /* 0x002fd20003f84000 */
[----:B------:R-:W-:Y:S02]  /*0510*/  @!P5 FSEL R0, R0, R21, P6 ;  /* 0x000000150000d208 */ /* 0x000fe40003000000 */
[----:B------:R-:W-:Y:S02]  /*0520*/  FSETP.NAN.AND P6, PT, R2, R2, PT ;  /* 0x000000020200720b */ /* 0x000fe40003fc8000 */
[----:B---3--:R-:W-:Y:S01]  /*0530*/  FSETP.GT.AND P5, PT, R6, R25, PT ;  /* 0x000000190600720b */ /* 0x008fe20003fa4000 */
[----:B------:R-:W1:Y:S01]  /*0540*/  SHFL.BFLY PT, R21, R0, 0x2, 0x1f ;  /* 0x0c401f0000157f89 */ /* 0x000e6200000e0000 */
[----:B------:R-:W-:Y:S02]  /*0550*/  @!P4 FSEL R2, R2, R23, P6 ;  /* 0x000000170202c208 */ /* 0x000fe40003000000 */
[----:B------:R-:W-:Y:S02]  /*0560*/  FSETP.NAN.AND P6, PT, R6, R6, PT ;  /* 0x000000060600720b */ /* 0x000fe40003fc8000 */
[----:B--2---:R-:W-:Y:S01]  /*0570*/  FSETP.GT.AND P4, PT, R4, R27, PT ;  /* 0x0000001b0400720b */ /* 0x004fe20003f84000 */
[----:B------:R-:W2:Y:S06]  /*0580*/  SHFL.BFLY PT, R23, R2, 0x2, 0x1f ;  /* 0x0c401f0002177f89 */ /* 0x000eac00000e0000 */
[----:B------:R-:W-:-:S02]  /*0590*/  @!P5 FSEL R6, R6, R25, P6 ;  /* 0x000000190606d208 */ /* 0x000fc40003000000 */
[----:B------:R-:W-:Y:S02]  /*05a0*/  FSETP.NAN.AND P5, PT, R4, R4, PT ;  /* 0x000000040400720b */ /* 0x000fe40003fa8000 */
[----:B------:R-:W-:Y:S01]  /*05b0*/  FSETP.NAN.AND P6, PT, R0, R0, PT ;  /* 0x000000000000720b */ /* 0x000fe20003fc8000 */
[----:B------:R-:W3:Y:S01]  /*05c0*/  SHFL.BFLY PT, R25, R6, 0x2, 0x1f ;  /* 0x0c401f0006197f89 */ /* 0x000ee200000e0000 */
[----:B------:R-:W-:Y:S02]  /*05d0*/  @!P4 FSEL R4, R4, R27, P5 ;  /* 0x0000001b0404c208 */ /* 0x000fe40002800000 */
[----:B-1----:R-:W-:-:S03]  /*05e0*/  FSETP.GT.AND P5, PT, R0, R21, PT ;  /* 0x000000150000720b */ /* 0x002fc60003fa4000 */
[----:B------:R-:W1:Y:S01]  /*05f0*/  SHFL.BFLY PT, R27, R4, 0x2, 0x1f ;  /* 0x0c401f00041b7f89 */ /* 0x000e6200000e0000 */
[----:B--2---:R-:W-:-:S09]  /*0600*/  FSETP.GT.AND P4, PT, R2, R23, PT ;  /* 0x000000170200720b */ /* 0x004fd20003f84000 */
[----:B------:R-:W-:Y:S02]  /*0610*/  @!P5 FSEL R0, R0, R21, P6 ;  /* 0x000000150000d208 */ /* 0x000fe40003000000 */
[----:B------:R-:W-:Y:S02]  /*0620*/  FSETP.NAN.AND P6, PT, R2, R2, PT ;  /* 0x000000020200720b */ /* 0x000fe40003fc8000 */
[----:B---3--:R-:W-:Y:S01]  /*0630*/  FSETP.GT.AND P5, PT, R6, R25, PT ;  /* 0x000000190600720b */ /* 0x008fe20003fa4000 */
        /* <DEDUP_REMOVED lines=16> */
[----:B------:R-:W-:-:S04]  /*0740*/  FADD R0, R11, -R0 ;  /* 0x800000000b007221 */ /* 0x000fc80000000000 */
[----:B------:R-:W-:Y:S01]  /*0750*/  FMUL R0, R0, 0.125 ;  /* 0x3e00000000007820 */ /* 0x000fe20000400000 */
[----:B------:R-:W-:Y:S02]  /*0760*/  @!P4 FSEL R2, R2, R23, P6 ;  /* 0x000000170202c208 */ /* 0x000fe40003000000 */
[----:B------:R-:W-:Y:S01]  /*0770*/  FSETP.NAN.AND P4, PT, R6, R6, PT ;  /* 0x000000060600720b */ /* 0x000fe20003f88000 */
[----:B------:R-:W-:Y:S01]  /*0780*/  FMUL R8, R0, 1.4426950216293334961 ;  /* 0x3fb8aa3b00087820 */ /* 0x000fe20000400000 */
[----:B--2---:R-:W-:Y:S01]  /*0790*/  FSETP.GT.AND P6, PT, R4, R27, PT ;  /* 0x0000001b0400720b */ /* 0x004fe20003fc4000 */
[----:B------:R-:W-:Y:S02]  /*07a0*/  FADD R2, R15, -R2 ;  /* 0x800000020f027221 */ /* 0x000fe40000000000 */
[----:B------:R-:W-:Y:S02]  /*07b0*/  @!P5 FSEL R6, R6, R25, P4 ;  /* 0x000000190606d208 */ /* 0x000fe40002000000 */
[----:B------:R-:W-:Y:S01]  /*07c0*/  FSETP.GEU.AND P4, PT, R8, -126, PT ;  /* 0xc2fc00000800780b */ /* 0x000fe20003f8e000 */
[----:B------:R-:W-:Y:S01]  /*07d0*/  FMUL R2, R2, 0.125 ;  /* 0x3e00000002027820 */ /* 0x000fe20000400000 */
[----:B------:R-:W-:Y:S01]  /*07e0*/  FSETP.NAN.AND P5, PT, R4, R4, PT ;  /* 0x000000040400720b */ /* 0x000fe20003fa8000 */
[----:B------:R-:W-:-:S02]  /*07f0*/  FADD R6, R19, -R6 ;  /* 0x8000000613067221 */ /* 0x000fc40000000000 */
[----:B------:R-:W-:Y:S02]  /*0800*/  FMUL R2, R2, 1.4426950216293334961 ;  /* 0x3fb8aa3b02027820 */ /* 0x000fe40000400000 */
[----:B------:R-:W-:Y:S01]  /*0810*/  FMUL R6, R6, 0.125 ;  /* 0x3e00000006067820 */ /* 0x000fe20000400000 */
[----:B------:R-:W-:Y:S02]  /*0820*/  @!P6 FSEL R4, R4, R27, P5 ;  /* 0x0000001b0404e208 */ /* 0x000fe40002800000 */
[----:B------:R-:W-:Y:S01]  /*0830*/  FSETP.GEU.AND P6, PT, R2, -126, PT ;  /* 0xc2fc00000200780b */ /* 0x000fe20003fce000 */
[----:B------:R-:W-:Y:S02]  /*0840*/  FMUL R6, R6, 1.4426950216293334961 ;  /* 0x3fb8aa3b06067820 */ /* 0x000fe40000400000 */
[----:B------:R-:W-:Y:S01]  /*0850*/  @!P4 FMUL R8, R8, 0.5 ;  /* 0x3f0000000808c820 */ /* 0x000fe20000400000 */
[----:B------:R-:W-:Y:S02]  /*0860*/  FADD R4, R17, -R4 ;  /* 0x8000000411047221 */ /* 0x000fe40000000000 */
[----:B------:R-:W-:Y:S01]  /*0870*/  FSETP.GEU.AND P5, PT, R6, -126, PT ;  /* 0xc2fc00000600780b */ /* 0x000fe20003fae000 */
[----:B------:R-:W1:Y:S01]  /*0880*/  MUFU.EX2 R0, R8 ;  /* 0x0000000800007308 */ /* 0x000e620000000800 */
[----:B------:R-:W-:-:S04]  /*0890*/  FMUL R4, R4, 0.125 ;  /* 0x3e00000004047820 */ /* 0x000fc80000400000 */
[----:B------:R-:W-:Y:S01]  /*08a0*/  FMUL R4, R4, 1.4426950216293334961 ;  /* 0x3fb8aa3b04047820 */ /* 0x000fe20000400000 */
[----:B------:R-:W-:-:S04]  /*08b0*/  @!P6 FMUL R2, R2, 0.5 ;  /* 0x3f0000000202e820 */ /* 0x000fc80000400000 */
[----:B------:R-:W2:Y:S02]  /*08c0*/  MUFU.EX2 R15, R2 ;  /* 0x00000002000f7308 */ /* 0x000ea40000000800 */
[----:B------:R-:W-:Y:S01]  /*08d0*/  @!P5 FMUL R6, R6, 0.5 ;  /* 0x3f0000000606d820 */ /* 0x000fe20000400000 */
[----:B-1----:R-:W-:Y:S01]  /*08e0*/  @!P4 FMUL R0, R0, R0 ;  /* 0x000000000000c220 */ /* 0x002fe20000400000 */
[----:B------:R-:W-:-:S04]  /*08f0*/  FSETP.GEU.AND P4, PT, R4, -126, PT ;  /* 0xc2fc00000400780b */ /* 0x000fc80003f8e000 */
[----:B------:R-:W1:Y:S01]  /*0900*/  MUFU.EX2 R14, R6 ;  /* 0x00000006000e7308 */ /* 0x000e620000000800 */
[----:B------:R-:W-:Y:S01]  /*0910*/  FSEL R8, R0, RZ, P3 ;  /* 0x000000ff00087208 */ /* 0x000fe20001800000 */
[----:B--2---:R-:W-:-:S04]  /*0920*/  @!P6 FMUL R15, R15, R15 ;  /* 0x0000000f0f0fe220 */ /* 0x004fc80000400000 */
[----:B------:R-:W2:Y:S03]  /*0930*/  SHFL.BFLY PT, R11, R8, 0x10, 0x1f ;  /* 0x0e001f00080b7f89 */ /* 0x000ea600000e0000 */
[----:B------:R-:W-:Y:S01]  /*0940*/  @!P4 FMUL R4, R4, 0.5 ;  /* 0x3f0000000404c820 */ /* 0x000fe20000400000 */
[----:B------:R-:W-:-:S03]  /*0950*/  FSEL R10, R15, RZ, P2 ;  /* 0x000000ff0f0a7208 */ /* 0x000fc60001000000 */
[----:B------:R-:W3:Y:S01]  /*0960*/  MUFU.EX2 R12, R4 ;  /* 0x00000004000c7308 */ /* 0x000ee20000000800 */
[----:B-1----:R-:W-:Y:S01]  /*0970*/  @!P5 FMUL R14, R14, R14 ;  /* 0x0000000e0e0ed220 */ /* 0x002fe20000400000 */
[----:B------:R-:W1:Y:S04]  /*0980*/  SHFL.BFLY PT, R17, R10, 0x10, 0x1f ;  /* 0x0e001f000a117f89 */ /* 0x000e6800000e0000 */
[----:B------:R-:W-:-:S05]  /*0990*/  FSEL R2, R14, RZ, P1 ;  /* 0x000000ff0e027208 */ /* 0x000fca0000800000 */
[----:B------:R-:W4:Y:S01]  /*09a0*/  SHFL.BFLY PT, R21, R2, 0x10, 0x1f ;  /* 0x0e001f0002157f89 */ /* 0x000f2200000e0000 */
[----:B---3--:R-:W-:Y:S01]  /*09b0*/  @!P4 FMUL R12, R12, R12 ;  /* 0x0000000c0c0cc220 */ /* 0x008fe20000400000 */
[----:B--2---:R-:W-:-:S04]  /*09c0*/  FADD R11, R8, R11 ;  /* 0x0000000b080b7221 */ /* 0x004fc80000000000 */
[----:B------:R-:W-:Y:S01]  /*09d0*/  FSEL R6, R12, RZ, P0 ;  /* 0x000000ff0c067208 */ /* 0x000fe20000000000 */
[----:B------:R-:W2:Y:S04]  /*09e0*/  SHFL.BFLY PT, R8, R11, 0x8, 0x1f ;  /* 0x0d001f000b087f89 */ /* 0x000ea800000e0000 */
[----:B------:R-:W3:Y:S01]  /*09f0*/  SHFL.BFLY PT, R23, R6, 0x10, 0x1f ;  /* 0x0e001f0006177f89 */ /* 0x000ee200000e0000 */
[----:B-1----:R-:W-:-:S05]  /*0a00*/  FADD R4, R10, R17 ;  /* 0x000000110a047221 */ /* 0x002fca0000000000 */
[----:B------:R-:W1:Y:S01]  /*0a10*/  SHFL.BFLY PT, R19, R4, 0x8, 0x1f ;  /* 0x0d001f0004137f89 */ /* 0x000e6200000e0000 */
[----:B----4-:R-:W-:-:S05]  /*0a20*/  FADD R21, R2, R21 ;  /* 0x0000001502157221 */ /* 0x010fca0000000000 */
[----:B------:R-:W4:Y:S01]  /*0a30*/  SHFL.BFLY PT, R10, R21, 0x8, 0x1f ;  /* 0x0d001f00150a7f89 */ /* 0x000f2200000e0000 */
[----:B--2---:R-:W-:Y:S01]  /*0a40*/  FADD R8, R11, R8 ;  /* 0x000000080b087221 */ /* 0x004fe20000000000 */
[----:B---3--:R-:W-:-:S04]  /*0a50*/  FADD R23, R6, R23 ;  /* 0x0000001706177221 */ /* 0x008fc80000000000 */
        /* <DEDUP_REMOVED lines=15> */
[----:B------:R-:W-:Y:S02]  /*0b50*/  IMAD.MOV.U32 R2, RZ, RZ, RZ ;  /* 0x000000ffff027224 */ /* 0x000fe400078e00ff */
[----:B---3--:R-:W-:Y:S02]  /*0b60*/  FADD R25, R16, R25 ;  /* 0x0000001910197221 */ /* 0x008fe40000000000 */
[----:B------:R-:W2:Y:S01]  /*0b70*/  SHFL.BFLY PT, R11, R4, 0x1, 0x1f ;  /* 0x0c201f00040b7f89 */ /* 0x000ea200000e0000 */
[----:B------:R-:W-:-:S03]  /*0b80*/  IMAD.HI R2, R3, -0x5f5f5f5f, R2 ;  /* 0xa0a0a0a103027827 */ /* 0x000fc600078e0202 */
[----:B------:R-:W3:Y:S01]  /*0b90*/  SHFL.BFLY PT, R10, R25, 0x2, 0x1f ;  /* 0x0c401f00190a7f89 */ /* 0x000ee200000e0000 */
[----:B-1----:R-:W-:Y:S01]  /*0ba0*/  FADD R21, R6, R21 ;  /* 0x0000001506157221 */ /* 0x002fe20000000000 */
[----:B------:R-:W-:-:S04]  /*0bb0*/  IMAD.MOV.U32 R6, RZ, RZ, RZ ;  /* 0x000000ffff067224 */ /* 0x000fc800078e00ff */
[----:B------:R-:W1:Y:S01]  /*0bc0*/  SHFL.BFLY PT, R16, R21, 0x1, 0x1f ;  /* 0x0c201f0015107f89 */ /* 0x000e6200000e0000 */
[----:B------:R-:W-:-:S04]  /*0bd0*/  IMAD.HI R19, R7, -0x5f5f5f5f, R6 ;  /* 0xa0a0a0a107137827 */ /* 0x000fc800078e0206 */
[----:B----4-:R-:W-:Y:S01]  /*0be0*/  FADD R23, R8, R23 ;  /* 0x0000001708177221 */ /* 0x010fe20000000000 */
[----:B------:R-:W-:-:S04]  /*0bf0*/  IMAD.MOV.U32 R8, RZ, RZ, RZ ;  /* 0x000000ffff087224 */ /* 0x000fc800078e00ff */
[----:B------:R-:W4:Y:S01]  /*0c00*/  SHFL.BFLY PT, R18, R23, 0x1, 0x1f ;  /* 0x0c201f0017127f89 */ /* 0x000f2200000e0000 */
[----:B--2---:R-:W-:Y:S01]  /*0c10*/  FADD R17, R4, R11 ;  /* 0x0000000b04117221 */ /* 0x004fe20000000000 */
[----:B------:R-:W-:Y:S01]  /*0c20*/  SHF.R.U32.HI R11, RZ, 0x1f, R2 ;  /* 0x0000001fff0b7819 */ /* 0x000fe20000011602 */
[----:B------:R-:W-:Y:S02]  /*0c30*/  IMAD.MOV.U32 R4, RZ, RZ, RZ ;  /* 0x000000ffff047224 */ /* 0x000fe400078e00ff */
[----:B---3--:R-:W-:Y:S01]  /*0c40*/  FADD R10, R25, R10 ;  /* 0x0000000a190a7221 */ /* 0x008fe20000000000 */
[----:B------:R-:W-:Y:S01]  /*0c50*/  FSETP.GT.AND P5, PT, |R17|, 8.50705917302346158658e+37, PT ;  /* 0x7e8000001100780b */ /* 0x000fe20003fa4200 */
[----:B------:R-:W-:Y:S01]  /*0c60*/  IMAD.HI R4, R5, -0x5f5f5f5f, R4 ;  /* 0xa0a0a0a105047827 */ /* 0x000fe200078e0204 */
[----:B------:R-:W-:Y:S02]  /*0c70*/  FSETP.GEU.AND P4, PT, |R17|, 1.175494350822287508e-38, PT ;  /* 0x008000001100780b */ /* 0x000fe40003f8e200 */
[----:B------:R-:W2:Y:S01]  /*0c80*/  SHFL.BFLY PT, R27, R10, 0x1, 0x1f ;  /* 0x0c201f000a1b7f89 */ /* 0x000ea200000e0000 */
[----:B-1----:R-:W-:Y:S01]  /*0c90*/  FADD R16, R21, R16 ;  /* 0x0000001015107221 */ /* 0x002fe20000000000 */
[----:B------:R-:W-:Y:S01]  /*0ca0*/  IMAD.HI R21, R9, -0x5f5f5f5f, R8 ;  /* 0xa0a0a0a109157827 */ /* 0x000fe200078e0208 */
[----:B------:R-:W-:-:S03]  /*0cb0*/  LEA.HI.SX32 R2, R2, R11, 0x19 ;  /* 0x0000000b02027211 */ /* 0x000fc600078fcaff */
[----:B------:R-:W-:Y:S01]  /*0cc0*/  FSETP.GT.AND P6, PT, |R16|, 8.50705917302346158658e+37, PT ;  /* 0x7e8000001000780b */ /* 0x000fe20003fc4200 */
[----:B----4-:R-:W-:Y:S02]  /*0cd0*/  FADD R6, R23, R18 ;  /* 0x0000001217067221 */ /* 0x010fe40000000000 */
[----:B------:R-:W-:Y:S01]  /*0ce0*/  @P5 FMUL R17, R17, 0.25 ;  /* 0x3e80000011115820 */ /* 0x000fe20000400000 */
[----:B------:R-:W-:Y:S01]  /*0cf0*/  @P5 FMUL R0, R0, 0.25 ;  /* 0x3e80000000005820 */ /* 0x000fe20000400000 */
[----:B------:R-:W-:Y:S01]  /*0d00*/  FSETP.GEU.AND P5, PT, |R16|, 1.175494350822287508e-38, PT ;  /* 0x008000001000780b */ /* 0x000fe20003fae200 */
[----:B------:R-:W-:Y:S02]  /*0d10*/  IMAD R18, R2, -0xcc, R3 ;  /* 0xffffff3402127824 */ /* 0x000fe400078e0203 */
[----:B------:R-:W-:Y:S01]  /*0d20*/  @!P4 FMUL R17, R17, 16777216 ;  /* 0x4b8000001111c820 */ /* 0x000fe20000400000 */
[----:B------:R-:W-:Y:S01]  /*0d30*/  @!P4 FMUL R0, R0, 16777216 ;  /* 0x4b8000000000c820 */ /* 0x000fe20000400000 */
[----:B------:R-:W-:-:S02]  /*0d40*/  FSETP.GT.AND P4, PT, |R6|, 8.50705917302346158658e+37, PT ;  /* 0x7e8000000600780b */ /* 0x000fc40003f84200 */
[----:B------:R-:W-:Y:S01]  /*0d50*/  SHF.R.U32.HI R23, RZ, 0x1f, R4 ;  /* 0x0000001fff177819 */ /* 0x000fe20000011604 */
[----:B------:R-:W-:Y:S01]  /*0d60*/  @P6 FMUL R16, R16, 0.25 ;  /* 0x3e80000010106820 */ /* 0x000fe20000400000 */
[----:B------:R-:W-:Y:S01]  /*0d70*/  @P6 FMUL R15, R15, 0.25 ;  /* 0x3e8000000f0f6820 */ /* 0x000fe20000400000 */
[----:B------:R-:W-:Y:S01]  /*0d80*/  FSETP.GEU.AND P6, PT, |R6|, 1.175494350822287508e-38, PT ;  /* 0x008000000600780b */ /* 0x000fe20003fce200 */
[----:B------:R-:W1:Y:S01]  /*0d90*/  MUFU.RCP R17, R17 ;  /* 0x0000001100117308 */ /* 0x000e620000001000 */
[----:B------:R-:W-:Y:S01]  /*0da0*/  LEA.HI.SX32 R4, R4, R23, 0x19 ;  /* 0x0000001704047211 */ /* 0x000fe200078fcaff */
[----:B--2---:R-:W-:Y:S01]  /*0db0*/  FADD R8, R10, R27 ;  /* 0x0000001b0a087221 */ /* 0x004fe20000000000 */
[----:B------:R-:W-:Y:S01]  /*0dc0*/  SHF.R.U32.HI R10, RZ, 0x1f, R19 ;  /* 0x0000001fff0a7819 */ /* 0x000fe20000011613 */
[----:B------:R-:W-:Y:S01]  /*0dd0*/  @!P5 FMUL R16, R16, 16777216 ;  /* 0x4b8000001010d820 */ /* 0x000fe20000400000 */
[----:B------:R-:W-:Y:S02]  /*0de0*/  @!P5 FMUL R15, R15, 16777216 ;  /* 0x4b8000000f0fd820 */ /* 0x000fe40000400000 */
[----:B------:R-:W-:Y:S01]  /*0df0*/  @P4 FMUL R6, R6, 0.25 ;  /* 0x3e80000006064820 */ /* 0x000fe20000400000 */
[----:B------:R-:W-:Y:S01]  /*0e00*/  LEA.HI.SX32 R19, R19, R10, 0x19 ;  /* 0x0000000a13137211 */ /* 0x000fe200078fcaff */
[----:B------:R-:W-:Y:S01]  /*0e10*/  @P4 FMUL R14, R14, 0.25 ;  /* 0x3e8000000e0e4820 */ /* 0x000fe20000400000 */
[----:B------:R-:W-:Y:S01]  /*0e20*/  SHF.R.U32.HI R10, RZ, 0x1f, R21 ;  /* 0x0000001fff0a7819 */ /* 0x000fe20000011615 */
[----:B------:R-:W2:Y:S01]  /*0e30*/  MUFU.RCP R16, R16 ;  /* 0x0000001000107308 */ /* 0x000ea20000001000 */
[----:B------:R-:W-:Y:S01]  /*0e40*/  FSETP.GT.AND P5, PT, |R8|, 8.50705917302346158658e+37, PT ;  /* 0x7e8000000800780b */ /* 0x000fe20003fa4200 */
[----:B------:R-:W-:Y:S01]  /*0e50*/  @!P6 FMUL R6, R6, 16777216 ;  /* 0x4b8000000606e820 */ /* 0x000fe20000400000 */
[----:B------:R-:W-:Y:S01]  /*0e60*/  LEA.HI.SX32 R21, R21, R10, 0x19 ;  /* 0x0000000a15157211 */ /* 0x000fe200078fcaff */
[----:B------:R-:W-:Y:S01]  /*0e70*/  IMAD R23, R18, 0x11, R13 ;  /* 0x0000001112177824 */ /* 0x000fe200078e020d */
[----:B------:R-:W3:Y:S01]  /*0e80*/  LDC.64 R10, c[0x0][0x218] ;  /* 0x00008600ff0a7b82 */ /* 0x000ee20000000a00 */
[----:B------:R-:W-:Y:S01]  /*0e90*/  FSETP.GEU.AND P4, PT, |R8|, 1.175494350822287508e-38, PT ;  /* 0x008000000800780b */ /* 0x000fe20003f8e200 */
[----:B------:R-:W-:Y:S01]  /*0ea0*/  IMAD R18, R19, -0xcc, R7 ;  /* 0xffffff3413127824 */ /* 0x000fe200078e0207 */
[----:B------:R-:W4:Y:S01]  /*0eb0*/  MUFU.RCP R3, R6 ;  /* 0x0000000600037308 */ /* 0x000f220000001000 */
[----:B------:R-:W-:-:S02]  /*0ec0*/  IMAD R20, R21, -0xcc, R9 ;  /* 0xffffff3415147824 */ /* 0x000fc400078e0209 */
[----:B------:R-:W-:Y:S01]  /*0ed0*/  @!P6 FMUL R14, R14, 16777216 ;  /* 0x4b8000000e0ee820 */ /* 0x000fe20000400000 */
[----:B------:R-:W-:Y:S02]  /*0ee0*/  IMAD R18, R18, 0x11, R13 ;  /* 0x0000001112127824 */ /* 0x000fe400078e020d */
[----:B-1----:R-:W-:Y:S01]  /*0ef0*/  FMUL R17, R17, R0 ;  /* 0x0000000011117220 */ /* 0x002fe20000400000 */
[----:B------:R-:W-:Y:S02]  /*0f00*/  IMAD R22, R4, -0xcc, R5 ;  /* 0xffffff3404167824 */ /* 0x000fe400078e0205 */
[----:B------:R-:W-:Y:S01]  /*0f10*/  @P5 FMUL R8, R8, 0.25 ;  /* 0x3e80000008085820 */ /* 0x000fe20000400000 */
[----:B------:R-:W-:Y:S02]  /*0f20*/  IMAD R20, R20, 0x11, R13 ;  /* 0x0000001114147824 */ /* 0x000fe400078e020d */
[----:B--2---:R-:W-:Y:S01]  /*0f30*/  FMUL R15, R16, R15 ;  /* 0x0000000f100f7220 */ /* 0x004fe20000400000 */
[----:B------:R-:W-:-:S02]  /*0f40*/  IMAD R23, R2, 0xda0, R23 ;  /* 0x00000da002177824 */ /* 0x000fc400078e0217 */
[----:B------:R-:W-:Y:S01]  /*0f50*/  @P5 FMUL R12, R12, 0.25 ;  /* 0x3e8000000c0c5820 */ /* 0x000fe20000400000 */
[----:B------:R-:W-:Y:S01]  /*0f60*/  @!P4 FMUL R8, R8, 16777216 ;  /* 0x4b8000000808c820 */ /* 0x000fe20000400000 */
[----:B------:R-:W-:Y:S02]  /*0f70*/  IMAD R7, R19, 0xda0, R18 ;  /* 0x00000da013077824 */ /* 0x000fe400078e0212 */
[----:B------:R-:W-:Y:S01]  /*0f80*/  IMAD R9, R21, 0xda0, R20 ;  /* 0x00000da015097824 */ /* 0x000fe200078e0214 */
[----:B------:R1:W2:Y:S01]  /*0f90*/  MUFU.RCP R5, R8 ;  /* 0x0000000800057308 */ /* 0x0002a20000001000 */
[----:B----4-:R-:W-:Y:S01]  /*0fa0*/  FMUL R19, R3, R14 ;  /* 0x0000000e03137220 */ /* 0x010fe20000400000 */
[----:B------:R-:W-:Y:S02]  /*0fb0*/  IMAD R13, R22, 0x11, R13 ;  /* 0x00000011160d7824 */ /* 0x000fe400078e020d */
[----:B------:R-:W-:Y:S01]  /*0fc0*/  @!P4 FMUL R12, R12, 16777216 ;  /* 0x4b8000000c0cc820 */ /* 0x000fe20000400000 */
[----:B---3--:R-:W-:-:S04]  /*0fd0*/  IMAD.WIDE R2, R23, 0x4, R10 ;  /* 0x0000000417027825 */ /* 0x008fc800078e020a */
[--C-:B------:R-:W-:Y:S01]  /*0fe0*/  IMAD.WIDE R6, R7, 0x4, R10.reuse ;  /* 0x0000000407067825 */ /* 0x100fe200078e020a */
[----:B------:R3:W-:Y:S03]  /*0ff0*/  @P3 STG.E desc[UR4][R2.64], R17 ;  /* 0x0000001102003986 */ /* 0x0007e6000c101904 */
[----:B-1----:R-:W-:Y:S01]  /*1000*/  IMAD.WIDE R8, R9, 0x4, R10 ;  /* 0x0000000409087825 */ /* 0x002fe200078e020a */
[----:B------:R3:W-:Y:S03]  /*1010*/  @P2 STG.E desc[UR4][R6.64], R15 ;  /* 0x0000000f06002986 */ /* 0x0007e6000c101904 */
[----:B--2---:R-:W-:Y:S01]  /*1020*/  FMUL R5, R5, R12 ;  /* 0x0000000c05057220 */ /* 0x004fe20000400000 */
[----:B------:R-:W-:Y:S01]  /*1030*/  IMAD R13, R4, 0xda0, R13 ;  /* 0x00000da0040d7824 */ /* 0x000fe200078e020d */
[----:B------:R3:W-:Y:S03]  /*1040*/  @P1 STG.E desc[UR4][R8.64], R19 ;  /* 0x0000001308001986 */ /* 0x0007e6000c101904 */
[----:B------:R-:W-:Y:S01]  /*1050*/  IMAD.WIDE R10, R13, 0x4, R10 ;  /* 0x000000040d0a7825 */ /* 0x000fe200078e020a */
[----:B------:R-:W-:Y:S06]  /*1060*/  @!P0 EXIT ;  /* 0x000000000000894d */ /* 0x000fec0003800000 */
[----:B------:R-:W-:Y:S01]  /*1070*/  STG.E desc[UR4][R10.64], R5 ;  /* 0x000000050a007986 */ /* 0x000fe2000c101904 */
[----:B------:R-:W-:Y:S05]  /*1080*/  EXIT ;  /* 0x000000000000794d */ /* 0x000fea0003800000 */
.L_x_0:
[----:B------:R-:W-:-:S00]  /*1090*/  BRA `(.L_x_0) ;  /* 0xfffffffc00fc7947 */ /* 0x000fc0000383ffff */
[----:B------:R-:W-:-:S00]  /*10a0*/  NOP ;  /* 0x0000000000007918 */ /* 0x000fc00000000000 */
        /* <DEDUP_REMOVED lines=13> */
.L_x_1:


//--------------------- .nv.constant0.triton_per_fused__softmax_9 --------------------------
	.section	.nv.constant0.triton_per_fused__softmax_9,"a",@progbits
	.sectionflags	@""
	.align	4
.nv.constant0.triton_per_fused__softmax_9:
	.zero		552
